	.headerflags	@"EF_CUDA_TEXMODE_UNIFIED EF_CUDA_64BIT_ADDRESS EF_CUDA_ACCELERATORS EF_CUDA_SM90 EF_CUDA_VIRTUAL_SM(EF_CUDA_SM90)"
	.elftype	@"ET_EXEC"


//--------------------- .nv.info                  --------------------------
	.section	.nv.info,"",@"SHT_CUDA_INFO"
	.align	4


	//----- nvinfo : EIATTR_REGCOUNT
	.align		4
        /*0000*/ 	.byte	0x04, 0x2f
        /*0002*/ 	.short	(.L_1 - .L_0)
	.align		4
.L_0:
        /*0004*/ 	.word	index@(triton_poi_fused_add_convolution_native_batch_norm_backward_71)
        /*0008*/ 	.word	0x00000010


	//----- nvinfo : EIATTR_MIN_STACK_SIZE
	.align		4
.L_1:
        /*000c*/ 	.byte	0x04, 0x12
        /*000e*/ 	.short	(.L_3 - .L_2)
	.align		4
.L_2:
        /*0010*/ 	.word	index@(triton_poi_fused_add_convolution_native_batch_norm_backward_71)
        /*0014*/ 	.word	0x00000000


	//----- nvinfo : EIATTR_FRAME_SIZE
	.align		4
.L_3:
        /*0018*/ 	.byte	0x04, 0x11
        /*001a*/ 	.short	(.L_5 - .L_4)
	.align		4
.L_4:
        /*001c*/ 	.word	index@(triton_poi_fused_add_convolution_native_batch_norm_backward_71)
        /*0020*/ 	.word	0x00000000


	//----- nvinfo : EIATTR_MIN_STACK_SIZE
	.align		4
.L_5:
        /*0024*/ 	.byte	0x04, 0x12
        /*0026*/ 	.short	(.L_7 - .L_6)
	.align		4
.L_6:
        /*0028*/ 	.word	index@(triton_poi_fused_add_convolution_native_batch_norm_backward_71)
        /*002c*/ 	.word	0x00000000
.L_7:


//--------------------- .nv.info.triton_poi_fused_add_convolution_native_batch_norm_backward_71 --------------------------
	.section	.nv.info.triton_poi_fused_add_convolution_native_batch_norm_backward_71,"",@"SHT_CUDA_INFO"
	.sectionflags	@""
	.align	4


	//----- nvinfo : EIATTR_CUDA_API_VERSION
	.align		4
        /*0000*/ 	.byte	0x04, 0x37
        /*0002*/ 	.short	(.L_9 - .L_8)
.L_8:
        /*0004*/ 	.word	0x0000007c


	//----- nvinfo : EIATTR_KPARAM_INFO
	.align		4
.L_9:
        /*0008*/ 	.byte	0x04, 0x17
        /*000a*/ 	.short	(.L_11 - .L_10)
.L_10:
        /*000c*/ 	.word	0x00000000
        /*0010*/ 	.short	0x0004
        /*0012*/ 	.short	0x0020
        /*0014*/ 	.byte	0x00, 0xf0, 0x11, 0x00


	//----- nvinfo : EIATTR_KPARAM_INFO
	.align		4
.L_11:
        /*0018*/ 	.byte	0x04, 0x17
        /*001a*/ 	.short	(.L_13 - .L_12)
.L_12:
        /*001c*/ 	.word	0x00000000
        /*0020*/ 	.short	0x0003
        /*0022*/ 	.short	0x0018
        /*0024*/ 	.byte	0x00, 0xf4, 0x21, 0x00


	//----- nvinfo : EIATTR_KPARAM_INFO
	.align		4
.L_13:
        /*0028*/ 	.byte	0x04, 0x17
        /*002a*/ 	.short	(.L_15 - .L_14)
.L_14:
        /*002c*/ 	.word	0x00000000
        /*0030*/ 	.short	0x0002
        /*0032*/ 	.short	0x0010
        /*0034*/ 	.byte	0x00, 0xf4, 0x21, 0x00


	//----- nvinfo : EIATTR_KPARAM_INFO
	.align		4
.L_15:
        /*0038*/ 	.byte	0x04, 0x17
        /*003a*/ 	.short	(.L_17 - .L_16)
.L_16:
        /*003c*/ 	.word	0x00000000
        /*0040*/ 	.short	0x0001
        /*0042*/ 	.short	0x0008
        /*0044*/ 	.byte	0x00, 0xf4, 0x21, 0x00


	//----- nvinfo : EIATTR_KPARAM_INFO
	.align		4
.L_17:
        /*0048*/ 	.byte	0x04, 0x17
        /*004a*/ 	.short	(.L_19 - .L_18)
.L_18:
        /*004c*/ 	.word	0x00000000
        /*0050*/ 	.short	0x0000
        /*0052*/ 	.short	0x0000
        /*0054*/ 	.byte	0x00, 0xf4, 0x21, 0x00


	//----- nvinfo : EIATTR_SPARSE_MMA_MASK
	.align		4
.L_19:
        /*0058*/ 	.byte	0x03, 0x50
        /*005a*/ 	.short	0x0000


	//----- nvinfo : EIATTR_MAXREG_COUNT
	.align		4
        /*005c*/ 	.byte	0x03, 0x1b
        /*005e*/ 	.short	0x00ff


	//----- nvinfo : EIATTR_EXIT_INSTR_OFFSETS
	.align		4
        /*0060*/ 	.byte	0x04, 0x1c
        /*0062*/ 	.short	(.L_21 - .L_20)


	//   ....[0]....
.L_20:
        /*0064*/ 	.word	0x000001f0


	//----- nvinfo : EIATTR_REQNTID
	.align		4
.L_21:
        /*0068*/ 	.byte	0x04, 0x10
        /*006a*/ 	.short	(.L_23 - .L_22)
.L_22:
        /*006c*/ 	.word	0x00000080
        /*0070*/ 	.word	0x00000001
        /*0074*/ 	.word	0x00000001


	//----- nvinfo : EIATTR_CBANK_PARAM_SIZE
	.align		4
.L_23:
        /*0078*/ 	.byte	0x03, 0x19
        /*007a*/ 	.short	0x0024


	//----- nvinfo : EIATTR_PARAM_CBANK
	.align		4
        /*007c*/ 	.byte	0x04, 0x0a
        /*007e*/ 	.short	(.L_25 - .L_24)
	.align		4
.L_24:
        /*0080*/ 	.word	index@(.nv.constant0.triton_poi_fused_add_convolution_native_batch_norm_backward_71)
        /*0084*/ 	.short	0x0210
        /*0086*/ 	.short	0x0024


	//----- nvinfo : EIATTR_SW_WAR
	.align		4
.L_25:
        /*0088*/ 	.byte	0x04, 0x36
        /*008a*/ 	.short	(.L_27 - .L_26)
.L_26:
        /*008c*/ 	.word	0x00000008
.L_27:


//--------------------- .nv.callgraph             --------------------------
	.section	.nv.callgraph,"",@"SHT_CUDA_CALLGRAPH"
	.align	4
	.sectionentsize	8
	.align		4
        /*0000*/ 	.word	0x00000000
	.align		4
        /*0004*/ 	.word	0xffffffff
	.align		4
        /*0008*/ 	.word	0x00000000
	.align		4
        /*000c*/ 	.word	0xfffffffe
	.align		4
        /*0010*/ 	.word	0x00000000
	.align		4
        /*0014*/ 	.word	0xfffffffd
	.align		4
        /*0018*/ 	.word	0x00000000
	.align		4
        /*001c*/ 	.word	0xfffffffc


//--------------------- .text.triton_poi_fused_add_convolution_native_batch_norm_backward_71 --------------------------
	.section	.text.triton_poi_fused_add_convolution_native_batch_norm_backward_71,"ax",@progbits
	.align	128
        .global         triton_poi_fused_add_convolution_native_batch_norm_backward_71
        .type           triton_poi_fused_add_convolution_native_batch_norm_backward_71,@function
        .size           triton_poi_fused_add_convolution_native_batch_norm_backward_71,(.L_x_1 - triton_poi_fused_add_convolution_native_batch_norm_backward_71)
        .other          triton_poi_fused_add_convolution_native_batch_norm_backward_71,@"STO_CUDA_ENTRY STV_DEFAULT"
triton_poi_fused_add_convolution_native_batch_norm_backward_71:
.text.triton_poi_fused_add_convolution_native_batch_norm_backward_71:
[----:B------:R-:W-:Y:S01]  /*0000*/  LDC R1, c[0x0][0x28] ;  /* 0x00000a00ff017b82 */ /* 0x000fe20000000800 */
[----:B------:R-:W1:Y:S07]  /*0010*/  S2R R0, SR_TID.X ;  /* 0x0000000000007919 */ /* 0x000e6e0000002100 */
[----:B------:R-:W2:Y:S01]  /*0020*/  LDC.64 R6, c[0x0][0x218] ;  /* 0x00008600ff067b82 */ /* 0x000ea20000000a00 */
[----:B------:R-:W-:Y:S01]  /*0030*/  ULDC.64 UR4, c[0x0][0x208] ;  /* 0x0000820000047ab9 */ /* 0x000fe20000000a00 */
[----:B------:R-:W3:Y:S06]  /*0040*/  S2R R11, SR_CTAID.X ;  /* 0x00000000000b7919 */ /* 0x000eec0000002500 */
[----:B------:R-:W4:Y:S08]  /*0050*/  LDC.64 R2, c[0x0][0x210] ;  /* 0x00008400ff027b82 */ /* 0x000f300000000a00 */
[----:B------:R-:W5:Y:S01]  /*0060*/  LDC.64 R4, c[0x0][0x220] ;  /* 0x00008800ff047b82 */ /* 0x000f620000000a00 */
[----:B-1----:R-:W-:-:S04]  /*0070*/  SHF.L.U32 R0, R0, 0x1, RZ ;  /* 0x0000000100007819 */ /* 0x002fc800000006ff */
[----:B------:R-:W-:Y:S02]  /*0080*/  LOP3.LUT R0, R0, 0xfe, RZ, 0xc0, !PT ;  /* 0x000000fe00007812 */ /* 0x000fe400078ec0ff */
[----:B---3--:R-:W-:Y:S02]  /*0090*/  SHF.R.S32.HI R8, RZ, 0x17, R11 ;  /* 0x00000017ff087819 */ /* 0x008fe4000001140b */
[----:B------:R-:W-:Y:S02]  /*00a0*/  LEA R11, R11, R0, 0x8 ;  /* 0x000000000b0b7211 */ /* 0x000fe400078e40ff */
[----:B------:R-:W-:Y:S02]  /*00b0*/  SGXT R0, R8, 0x1 ;  /* 0x000000010800781a */ /* 0x000fe40000000200 */
[----:B------:R-:W1:Y:S01]  /*00c0*/  LDC.64 R8, c[0x0][0x228] ;  /* 0x00008a00ff087b82 */ /* 0x000e620000000a00 */
[----:B----4-:R-:W-:Y:S01]  /*00d0*/  IMAD.WIDE R2, R11, 0x4, R2 ;  /* 0x000000040b027825 */ /* 0x010fe200078e0202 */
[----:B------:R-:W-:-:S03]  /*00e0*/  LEA.HI R0, R0, R11, RZ, 0x2 ;  /* 0x0000000b00007211 */ /* 0x000fc600078f10ff */
[----:B-----5:R-:W-:Y:S01]  /*00f0*/  IMAD.WIDE R4, R11, 0x4, R4 ;  /* 0x000000040b047825 */ /* 0x020fe200078e0204 */
[----:B------:R-:W-:-:S04]  /*0100*/  LOP3.LUT R0, R0, 0xfffffffc, RZ, 0xc0, !PT ;  /* 0xfffffffc00007812 */ /* 0x000fc800078ec0ff */
[----:B------:R-:W-:Y:S01]  /*0110*/  IADD3 R13, R11, -R0, RZ ;  /* 0x800000000b0d7210 */ /* 0x000fe20007ffe0ff */
[----:B------:R-:W3:Y:S04]  /*0120*/  LDG.E.64 R4, desc[UR4][R4.64] ;  /* 0x0000000404047981 */ /* 0x000ee8000c1e1b00 */
[C---:B--2---:R-:W-:Y:S01]  /*0130*/  IMAD.WIDE R6, R13.reuse, 0x4, R6 ;  /* 0x000000040d067825 */ /* 0x044fe200078e0206 */
[----:B------:R-:W2:Y:S05]  /*0140*/  LDG.E.64 R10, desc[UR4][R2.64] ;  /* 0x00000004020a7981 */ /* 0x000eaa000c1e1b00 */
[----:B------:R-:W2:Y:S01]  /*0150*/  LDG.E.EL.64 R6, desc[UR4][R6.64] ;  /* 0x0000000406067981 */ /* 0x000ea2000c2e1b00 */
[----:B-1----:R-:W-:-:S06]  /*0160*/  IMAD.WIDE R8, R13, 0x4, R8 ;  /* 0x000000040d087825 */ /* 0x002fcc00078e0208 */
[----:B------:R-:W4:Y:S01]  /*0170*/  LDG.E.EL.64 R8, desc[UR4][R8.64] ;  /* 0x0000000408087981 */ /* 0x000f22000c2e1b00 */
[----:B--2---:R-:W-:Y:S01]  /*0180*/  FADD R13, R10, R6 ;  /* 0x000000060a0d7221 */ /* 0x004fe20000000000 */
[----:B------:R-:W-:-:S03]  /*0190*/  FADD R0, R11, R7 ;  /* 0x000000070b007221 */ /* 0x000fc60000000000 */
[----:B---3--:R-:W-:Y:S01]  /*01a0*/  FADD R13, R4, R13 ;  /* 0x0000000d040d7221 */ /* 0x008fe20000000000 */
[----:B------:R-:W-:-:S03]  /*01b0*/  FADD R0, R5, R0 ;  /* 0x0000000005007221 */ /* 0x000fc60000000000 */
[----:B----4-:R-:W-:Y:S01]  /*01c0*/  FADD R10, -R8, R13 ;  /* 0x0000000d080a7221 */ /* 0x010fe20000000100 */
[----:B------:R-:W-:-:S05]  /*01d0*/  FADD R11, -R9, R0 ;  /* 0x00000000090b7221 */ /* 0x000fca0000000100 */
[----:B------:R-:W-:Y:S01]  /*01e0*/  STG.E.64 desc[UR4][R2.64], R10 ;  /* 0x0000000a02007986 */ /* 0x000fe2000c101b04 */
[----:B------:R-:W-:Y:S05]  /*01f0*/  EXIT ;  /* 0x000000000000794d */ /* 0x000fea0003800000 */
.L_x_0:
[----:B------:R-:W-:-:S00]  /*0200*/  BRA `(.L_x_0) ;  /* 0xfffffffc00fc7947 */ /* 0x000fc0000383ffff */
[----:B------:R-:W-:-:S00]  /*0210*/  NOP ;  /* 0x0000000000007918 */ /* 0x000fc00000000000 */
        /* <DEDUP_REMOVED lines=14> */
.L_x_1:


//--------------------- .nv.constant0.triton_poi_fused_add_convolution_native_batch_norm_backward_71 --------------------------
	.section	.nv.constant0.triton_poi_fused_add_convolution_native_batch_norm_backward_71,"a",@progbits
	.sectionflags	@""
	.align	4
.nv.constant0.triton_poi_fused_add_convolution_native_batch_norm_backward_71:
	.zero		564
